//
// Generated by NVIDIA NVVM Compiler
//
// Compiler Build ID: CL-36424714
// Cuda compilation tools, release 13.0, V13.0.88
// Based on NVVM 20.0.0
//

.version 9.0
.target sm_100
.address_size 64

	// .globl	_Z7gpu_ptxPii

.visible .entry _Z7gpu_ptxPii(
	.param .u64 .ptr .align 1 _Z7gpu_ptxPii_param_0,
	.param .u32 _Z7gpu_ptxPii_param_1
)
{
	.reg .pred 	%p<3>;
	.reg .b32 	%r<11>;
	.reg .b64 	%rd<5>;

	ld.param.u64 	%rd2, [_Z7gpu_ptxPii_param_0];
	ld.param.u32 	%r4, [_Z7gpu_ptxPii_param_1];
	cvta.to.global.u64 	%rd3, %rd2;
	mov.u32 	%r6, %ctaid.x;
	mov.u32 	%r7, %ntid.x;
	mov.u32 	%r8, %tid.x;
	mad.lo.s32 	%r1, %r6, %r7, %r8;
	mul.wide.s32 	%rd4, %r1, 4;
	add.s64 	%rd1, %rd3, %rd4;
	mov.b32 	%r10, 0;
$L__BB0_1:
	setp.ge.s32 	%p1, %r1, %r4;
	@%p1 bra 	$L__BB0_3;
	// begin inline asm
	mov.u32 %r9, %laneid;
	// end inline asm
	st.global.u32 	[%rd1], %r9;
$L__BB0_3:
	add.s32 	%r10, %r10, 32;
	setp.ne.s32 	%p2, %r10, 100000;
	@%p2 bra 	$L__BB0_1;
	ret;

}


// ===== COMPILED SASS (sm_100) =====

	.target	sm_100

	.elftype	@"ET_EXEC"


//--------------------- .note.nv.tkinfo           --------------------------
	.section	.note.nv.tkinfo,"",@"SHT_NOTE"
	.sectionflags	@"SHF_NOTE_NV_TKINFO"
	.tkinfo
        /*0018*/ 	.word	0x00000002
        /*0030*/ 	.string	""
        /*0030*/ 	.string	"ptxas"
        /*0030*/ 	.string	"Cuda compilation tools, release 13.0, V13.0.88"
        /*0030*/ 	.string	"Build cuda_13.0.r13.0/compiler.36424714_0"
        /*0030*/ 	.string	"-arch sm_100 -m 64 "



//--------------------- .note.nv.cuinfo           --------------------------
	.section	.note.nv.cuinfo,"",@"SHT_NOTE"
	.sectionflags	@"SHF_NOTE_NV_CUINFO"
        /*0018*/ 	.short	0x0002
        /*001a*/ 	.short	0x0064
        /*001c*/ 	.short	0x0082
	.zero		2


//--------------------- .nv.info                  --------------------------
	.section	.nv.info,"",@"SHT_CUDA_INFO"
	.align	4


	//----- nvinfo : EIATTR_REGCOUNT
	.align		4
        /*0000*/ 	.byte	0x04, 0x2f
        /*0002*/ 	.short	(.L_1 - .L_0)
	.align		4
.L_0:
        /*0004*/ 	.word	index@(_Z7gpu_ptxPii)
        /*0008*/ 	.word	0x0000000a


	//----- nvinfo : EIATTR_FRAME_SIZE
	.align		4
.L_1:
        /*000c*/ 	.byte	0x04, 0x11
        /*000e*/ 	.short	(.L_3 - .L_2)
	.align		4
.L_2:
        /*0010*/ 	.word	index@(_Z7gpu_ptxPii)
        /*0014*/ 	.word	0x00000000


	//----- nvinfo : EIATTR_MIN_STACK_SIZE
	.align		4
.L_3:
        /*0018*/ 	.byte	0x04, 0x12
        /*001a*/ 	.short	(.L_5 - .L_4)
	.align		4
.L_4:
        /*001c*/ 	.word	index@(_Z7gpu_ptxPii)
        /*0020*/ 	.word	0x00000000
.L_5:


//--------------------- .nv.compat                --------------------------
	.section	.nv.compat,"",@"SHT_CUDA_COMPAT_INFO"
	.align	4
        /*0000*/ 	.byte	0x02, 0x09, 0x00, 0x00, 0x02, 0x02, 0x01, 0x00, 0x02, 0x05, 0x05, 0x00, 0x03, 0x07, 0x01, 0x01
        /*0010*/ 	.byte	0x02, 0x03, 0x00, 0x00, 0x02, 0x06, 0x01, 0x00, 0x04, 0x0b, 0x08, 0x00, 0x09, 0x00, 0x00, 0x00
        /*0020*/ 	.byte	0x00, 0x00, 0x00, 0x00


//--------------------- .nv.info._Z7gpu_ptxPii    --------------------------
	.section	.nv.info._Z7gpu_ptxPii,"",@"SHT_CUDA_INFO"
	.sectionflags	@""
	.align	4


	//----- nvinfo : EIATTR_CUDA_API_VERSION
	.align		4
        /*0000*/ 	.byte	0x04, 0x37
        /*0002*/ 	.short	(.L_7 - .L_6)
.L_6:
        /*0004*/ 	.word	0x00000082


	//----- nvinfo : EIATTR_KPARAM_INFO
	.align		4
.L_7:
        /*0008*/ 	.byte	0x04, 0x17
        /*000a*/ 	.short	(.L_9 - .L_8)
.L_8:
        /*000c*/ 	.word	0x00000000
        /*0010*/ 	.short	0x0001
        /*0012*/ 	.short	0x0008
        /*0014*/ 	.byte	0x00, 0xf0, 0x11, 0x00


	//----- nvinfo : EIATTR_KPARAM_INFO
	.align		4
.L_9:
        /*0018*/ 	.byte	0x04, 0x17
        /*001a*/ 	.short	(.L_11 - .L_10)
.L_10:
        /*001c*/ 	.word	0x00000000
        /*0020*/ 	.short	0x0000
        /*0022*/ 	.short	0x0000
        /*0024*/ 	.byte	0x00, 0xf5, 0x21, 0x00


	//----- nvinfo : EIATTR_SPARSE_MMA_MASK
	.align		4
.L_11:
        /*0028*/ 	.byte	0x03, 0x50
        /*002a*/ 	.short	0x0000


	//----- nvinfo : EIATTR_MAXREG_COUNT
	.align		4
        /*002c*/ 	.byte	0x03, 0x1b
        /*002e*/ 	.short	0x00ff


	//----- nvinfo : EIATTR_MERCURY_ISA_VERSION
	.align		4
        /*0030*/ 	.byte	0x03, 0x5f
        /*0032*/ 	.short	0x0101


	//----- nvinfo : EIATTR_VRC_CTA_INIT_COUNT
	.align		4
        /*0034*/ 	.byte	0x02, 0x4a
	.zero		1
	.zero		1


	//----- nvinfo : EIATTR_EXIT_INSTR_OFFSETS
	.align		4
        /*0038*/ 	.byte	0x04, 0x1c
        /*003a*/ 	.short	(.L_13 - .L_12)


	//   ....[0]....
.L_12:
        /*003c*/ 	.word	0x00000100


	//----- nvinfo : EIATTR_CBANK_PARAM_SIZE
	.align		4
.L_13:
        /*0040*/ 	.byte	0x03, 0x19
        /*0042*/ 	.short	0x000c


	//----- nvinfo : EIATTR_PARAM_CBANK
	.align		4
        /*0044*/ 	.byte	0x04, 0x0a
        /*0046*/ 	.short	(.L_15 - .L_14)
	.align		4
.L_14:
        /*0048*/ 	.word	index@(.nv.constant0._Z7gpu_ptxPii)
        /*004c*/ 	.short	0x0380
        /*004e*/ 	.short	0x000c


	//----- nvinfo : EIATTR_SW_WAR
	.align		4
.L_15:
        /*0050*/ 	.byte	0x04, 0x36
        /*0052*/ 	.short	(.L_17 - .L_16)
.L_16:
        /*0054*/ 	.word	0x00000008
.L_17:


//--------------------- .nv.callgraph             --------------------------
	.section	.nv.callgraph,"",@"SHT_CUDA_CALLGRAPH"
	.align	4
	.sectionentsize	8
	.align		4
        /*0000*/ 	.word	0x00000000
	.align		4
        /*0004*/ 	.word	0xffffffff
	.align		4
        /*0008*/ 	.word	0x00000000
	.align		4
        /*000c*/ 	.word	0xfffffffe
	.align		4
        /*0010*/ 	.word	0x00000000
	.align		4
        /*0014*/ 	.word	0xfffffffd
	.align		4
        /*0018*/ 	.word	0x00000000
	.align		4
        /*001c*/ 	.word	0xfffffffc


//--------------------- .text._Z7gpu_ptxPii       --------------------------
	.section	.text._Z7gpu_ptxPii,"ax",@progbits
	.align	128
        .global         _Z7gpu_ptxPii
        .type           _Z7gpu_ptxPii,@function
        .size           _Z7gpu_ptxPii,(.L_x_2 - _Z7gpu_ptxPii)
        .other          _Z7gpu_ptxPii,@"STO_CUDA_ENTRY STV_DEFAULT"
_Z7gpu_ptxPii:
.text._Z7gpu_ptxPii:
[----:B------:R-:W-:Y:S01]  /*0000*/  LDC R1, c[0x0][0x37c] ;  /* 0x0000df00ff017b82 */ /* 0x000fe20000000800 */
[----:B------:R-:W0:Y:S07]  /*0010*/  S2R R0, SR_TID.X ;  /* 0x0000000000007919 */ /* 0x000e2e0000002100 */
[----:B------:R-:W0:Y:S01]  /*0020*/  S2UR UR4, SR_CTAID.X ;  /* 0x00000000000479c3 */ /* 0x000e220000002500 */
[----:B------:R-:W1:Y:S01]  /*0030*/  LDCU UR5, c[0x0][0x388] ;  /* 0x00007100ff0577ac */ /* 0x000e620008000800 */
[----:B------:R-:W2:Y:S06]  /*0040*/  LDCU.64 UR6, c[0x0][0x358] ;  /* 0x00006b00ff0677ac */ /* 0x000eac0008000a00 */
[----:B------:R-:W0:Y:S08]  /*0050*/  LDC R5, c[0x0][0x360] ;  /* 0x0000d800ff057b82 */ /* 0x000e300000000800 */
[----:B------:R-:W3:Y:S01]  /*0060*/  LDC.64 R2, c[0x0][0x380] ;  /* 0x0000e000ff027b82 */ /* 0x000ee20000000a00 */
[----:B0-----:R-:W-:Y:S01]  /*0070*/  IMAD R5, R5, UR4, R0 ;  /* 0x0000000405057c24 */ /* 0x001fe2000f8e0200 */
[----:B------:R-:W-:-:S04]  /*0080*/  UMOV UR4, URZ ;  /* 0x000000ff00047c82 */ /* 0x000fc80008000000 */
[C---:B-1----:R-:W-:Y:S01]  /*0090*/  ISETP.GE.AND P0, PT, R5.reuse, UR5, PT ;  /* 0x0000000505007c0c */ /* 0x042fe2000bf06270 */
[----:B---3--:R-:W-:-:S12]  /*00a0*/  IMAD.WIDE R2, R5, 0x4, R2 ;  /* 0x0000000405027825 */ /* 0x008fd800078e0202 */
[----:B--2---:R-:W0:Y:S02]  /*00b0*/  @!P0 S2R R7, SR_LANEID ;  /* 0x0000000000078919 */ /* 0x004e240000000000 */
.L_x_0:
[----:B0-----:R1:W-:Y:S01]  /*00c0*/  @!P0 STG.E desc[UR6][R2.64], R7 ;  /* 0x0000000702008986 */ /* 0x0013e2000c101906 */
[----:B------:R-:W-:-:S04]  /*00d0*/  UIADD3 UR4, UPT, UPT, UR4, 0x20, URZ ;  /* 0x0000002004047890 */ /* 0x000fc8000fffe0ff */
[----:B------:R-:W-:-:S09]  /*00e0*/  UISETP.NE.AND UP0, UPT, UR4, 0x186a0, UPT ;  /* 0x000186a00400788c */ /* 0x000fd2000bf05270 */
[----:B-1----:R-:W-:Y:S05]  /*00f0*/  BRA.U UP0, `(.L_x_0) ;  /* 0xfffffffd00f07547 */ /* 0x002fea000b83ffff */
[----:B------:R-:W-:Y:S05]  /*0100*/  EXIT ;  /* 0x000000000000794d */ /* 0x000fea0003800000 */
.L_x_1:
[----:B------:R-:W-:-:S00]  /*0110*/  BRA `(.L_x_1) ;  /* 0xfffffffc00fc7947 */ /* 0x000fc0000383ffff */
[----:B------:R-:W-:-:S00]  /*0120*/  NOP ;  /* 0x0000000000007918 */ /* 0x000fc00000000000 */
        /* <DEDUP_REMOVED lines=13> */
.L_x_2:


//--------------------- .nv.shared.reserved.0     --------------------------
	.section	.nv.shared.reserved.0,"aw",@nobits
	.weak		__nv_reservedSMEM_offset_0_alias
	.size		__nv_reservedSMEM_offset_0_alias, 0, 64
	.other		__nv_reservedSMEM_offset_0_alias,@"STO_CUDA_RESERVED_SHARED STV_DEFAULT"
__nv_reservedSMEM_offset_0_alias:
	.zero		0
	.zero		64


//--------------------- .nv.constant0._Z7gpu_ptxPii --------------------------
	.section	.nv.constant0._Z7gpu_ptxPii,"a",@progbits
	.sectionflags	@""
	.align	4
.nv.constant0._Z7gpu_ptxPii:
	.zero		908


//--------------------- SYMBOLS --------------------------

	.type		.nv.reservedSmem.offset0,@object
	.size		.nv.reservedSmem.offset0,0x4
